//
// Generated by NVIDIA NVVM Compiler
//
// Compiler Build ID: CL-36424714
// Cuda compilation tools, release 13.0, V13.0.88
// Based on NVVM 20.0.0
//

.version 9.0
.target sm_100
.address_size 64

	// .globl	_Z16reduceNeighboredPiS_i

.visible .entry _Z16reduceNeighboredPiS_i(
	.param .u64 .ptr .align 1 _Z16reduceNeighboredPiS_i_param_0,
	.param .u64 .ptr .align 1 _Z16reduceNeighboredPiS_i_param_1,
	.param .u32 _Z16reduceNeighboredPiS_i_param_2
)
{
	.reg .pred 	%p<6>;
	.reg .b32 	%r<17>;
	.reg .b64 	%rd<13>;

	ld.param.u64 	%rd4, [_Z16reduceNeighboredPiS_i_param_0];
	ld.param.u64 	%rd3, [_Z16reduceNeighboredPiS_i_param_1];
	ld.param.u32 	%r6, [_Z16reduceNeighboredPiS_i_param_2];
	cvta.to.global.u64 	%rd5, %rd4;
	mov.u32 	%r1, %tid.x;
	mov.u32 	%r2, %ctaid.x;
	mov.u32 	%r3, %ntid.x;
	mul.lo.s32 	%r7, %r2, %r3;
	add.s32 	%r8, %r7, %r1;
	mul.wide.u32 	%rd6, %r7, 4;
	add.s64 	%rd1, %rd5, %rd6;
	setp.ge.u32 	%p1, %r8, %r6;
	@%p1 bra 	$L__BB0_8;
	setp.lt.u32 	%p2, %r3, 2;
	@%p2 bra 	$L__BB0_6;
	mul.wide.u32 	%rd7, %r1, 4;
	add.s64 	%rd2, %rd1, %rd7;
	mov.b32 	%r16, 1;
$L__BB0_3:
	shl.b32 	%r5, %r16, 1;
	add.s32 	%r10, %r5, -1;
	and.b32  	%r11, %r10, %r1;
	setp.ne.s32 	%p3, %r11, 0;
	@%p3 bra 	$L__BB0_5;
	mul.wide.s32 	%rd8, %r16, 4;
	add.s64 	%rd9, %rd2, %rd8;
	ld.global.u32 	%r12, [%rd9];
	ld.global.u32 	%r13, [%rd2];
	add.s32 	%r14, %r13, %r12;
	st.global.u32 	[%rd2], %r14;
$L__BB0_5:
	bar.sync 	0;
	setp.lt.u32 	%p4, %r5, %r3;
	mov.u32 	%r16, %r5;
	@%p4 bra 	$L__BB0_3;
$L__BB0_6:
	setp.ne.s32 	%p5, %r1, 0;
	@%p5 bra 	$L__BB0_8;
	ld.global.u32 	%r15, [%rd1];
	cvta.to.global.u64 	%rd10, %rd3;
	mul.wide.u32 	%rd11, %r2, 4;
	add.s64 	%rd12, %rd10, %rd11;
	st.global.u32 	[%rd12], %r15;
$L__BB0_8:
	ret;

}
	// .globl	_Z6warmupPiS_i
.visible .entry _Z6warmupPiS_i(
	.param .u64 .ptr .align 1 _Z6warmupPiS_i_param_0,
	.param .u64 .ptr .align 1 _Z6warmupPiS_i_param_1,
	.param .u32 _Z6warmupPiS_i_param_2
)
{
	.reg .pred 	%p<6>;
	.reg .b32 	%r<17>;
	.reg .b64 	%rd<13>;

	ld.param.u64 	%rd4, [_Z6warmupPiS_i_param_0];
	ld.param.u64 	%rd3, [_Z6warmupPiS_i_param_1];
	ld.param.u32 	%r6, [_Z6warmupPiS_i_param_2];
	cvta.to.global.u64 	%rd5, %rd4;
	mov.u32 	%r1, %tid.x;
	mov.u32 	%r2, %ctaid.x;
	mov.u32 	%r3, %ntid.x;
	mul.lo.s32 	%r7, %r2, %r3;
	add.s32 	%r8, %r7, %r1;
	mul.wide.u32 	%rd6, %r7, 4;
	add.s64 	%rd1, %rd5, %rd6;
	setp.ge.u32 	%p1, %r8, %r6;
	@%p1 bra 	$L__BB1_8;
	setp.lt.u32 	%p2, %r3, 2;
	@%p2 bra 	$L__BB1_6;
	mul.wide.u32 	%rd7, %r1, 4;
	add.s64 	%rd2, %rd1, %rd7;
	mov.b32 	%r16, 1;
$L__BB1_3:
	shl.b32 	%r5, %r16, 1;
	add.s32 	%r10, %r5, -1;
	and.b32  	%r11, %r10, %r1;
	setp.ne.s32 	%p3, %r11, 0;
	@%p3 bra 	$L__BB1_5;
	mul.wide.s32 	%rd8, %r16, 4;
	add.s64 	%rd9, %rd2, %rd8;
	ld.global.u32 	%r12, [%rd9];
	ld.global.u32 	%r13, [%rd2];
	add.s32 	%r14, %r13, %r12;
	st.global.u32 	[%rd2], %r14;
$L__BB1_5:
	bar.sync 	0;
	setp.lt.u32 	%p4, %r5, %r3;
	mov.u32 	%r16, %r5;
	@%p4 bra 	$L__BB1_3;
$L__BB1_6:
	setp.ne.s32 	%p5, %r1, 0;
	@%p5 bra 	$L__BB1_8;
	ld.global.u32 	%r15, [%rd1];
	cvta.to.global.u64 	%rd10, %rd3;
	mul.wide.u32 	%rd11, %r2, 4;
	add.s64 	%rd12, %rd10, %rd11;
	st.global.u32 	[%rd12], %r15;
$L__BB1_8:
	ret;

}


// ===== COMPILED SASS (sm_100) =====

	.target	sm_100

	.elftype	@"ET_EXEC"


//--------------------- .note.nv.tkinfo           --------------------------
	.section	.note.nv.tkinfo,"",@"SHT_NOTE"
	.sectionflags	@"SHF_NOTE_NV_TKINFO"
	.tkinfo
        /*0018*/ 	.word	0x00000002
        /*0030*/ 	.string	""
        /*0030*/ 	.string	"ptxas"
        /*0030*/ 	.string	"Cuda compilation tools, release 13.0, V13.0.88"
        /*0030*/ 	.string	"Build cuda_13.0.r13.0/compiler.36424714_0"
        /*0030*/ 	.string	"-arch sm_100 -m 64 "



//--------------------- .note.nv.cuinfo           --------------------------
	.section	.note.nv.cuinfo,"",@"SHT_NOTE"
	.sectionflags	@"SHF_NOTE_NV_CUINFO"
        /*0018*/ 	.short	0x0002
        /*001a*/ 	.short	0x0064
        /*001c*/ 	.short	0x0082
	.zero		2


//--------------------- .nv.info                  --------------------------
	.section	.nv.info,"",@"SHT_CUDA_INFO"
	.align	4


	//----- nvinfo : EIATTR_REGCOUNT
	.align		4
        /*0000*/ 	.byte	0x04, 0x2f
        /*0002*/ 	.short	(.L_1 - .L_0)
	.align		4
.L_0:
        /*0004*/ 	.word	index@(_Z16reduceNeighboredPiS_i)
        /*0008*/ 	.word	0x00000010


	//----- nvinfo : EIATTR_FRAME_SIZE
	.align		4
.L_1:
        /*000c*/ 	.byte	0x04, 0x11
        /*000e*/ 	.short	(.L_3 - .L_2)
	.align		4
.L_2:
        /*0010*/ 	.word	index@(_Z16reduceNeighboredPiS_i)
        /*0014*/ 	.word	0x00000000


	//----- nvinfo : EIATTR_REGCOUNT
	.align		4
.L_3:
        /*0018*/ 	.byte	0x04, 0x2f
        /*001a*/ 	.short	(.L_5 - .L_4)
	.align		4
.L_4:
        /*001c*/ 	.word	index@(_Z6warmupPiS_i)
        /*0020*/ 	.word	0x00000010


	//----- nvinfo : EIATTR_FRAME_SIZE
	.align		4
.L_5:
        /*0024*/ 	.byte	0x04, 0x11
        /*0026*/ 	.short	(.L_7 - .L_6)
	.align		4
.L_6:
        /*0028*/ 	.word	index@(_Z6warmupPiS_i)
        /*002c*/ 	.word	0x00000000


	//----- nvinfo : EIATTR_MIN_STACK_SIZE
	.align		4
.L_7:
        /*0030*/ 	.byte	0x04, 0x12
        /*0032*/ 	.short	(.L_9 - .L_8)
	.align		4
.L_8:
        /*0034*/ 	.word	index@(_Z6warmupPiS_i)
        /*0038*/ 	.word	0x00000000


	//----- nvinfo : EIATTR_MIN_STACK_SIZE
	.align		4
.L_9:
        /*003c*/ 	.byte	0x04, 0x12
        /*003e*/ 	.short	(.L_11 - .L_10)
	.align		4
.L_10:
        /*0040*/ 	.word	index@(_Z16reduceNeighboredPiS_i)
        /*0044*/ 	.word	0x00000000
.L_11:


//--------------------- .nv.compat                --------------------------
	.section	.nv.compat,"",@"SHT_CUDA_COMPAT_INFO"
	.align	4
        /*0000*/ 	.byte	0x02, 0x09, 0x00, 0x00, 0x02, 0x02, 0x01, 0x00, 0x02, 0x05, 0x05, 0x00, 0x03, 0x07, 0x01, 0x01
        /*0010*/ 	.byte	0x02, 0x03, 0x00, 0x00, 0x02, 0x06, 0x01, 0x00, 0x04, 0x0b, 0x08, 0x00, 0x09, 0x00, 0x00, 0x00
        /*0020*/ 	.byte	0x00, 0x00, 0x00, 0x00


//--------------------- .nv.info._Z6warmupPiS_i   --------------------------
	.section	.nv.info._Z6warmupPiS_i,"",@"SHT_CUDA_INFO"
	.sectionflags	@""
	.align	4


	//----- nvinfo : EIATTR_CUDA_API_VERSION
	.align		4
        /*0000*/ 	.byte	0x04, 0x37
        /*0002*/ 	.short	(.L_13 - .L_12)
.L_12:
        /*0004*/ 	.word	0x00000082


	//----- nvinfo : EIATTR_KPARAM_INFO
	.align		4
.L_13:
        /*0008*/ 	.byte	0x04, 0x17
        /*000a*/ 	.short	(.L_15 - .L_14)
.L_14:
        /*000c*/ 	.word	0x00000000
        /*0010*/ 	.short	0x0002
        /*0012*/ 	.short	0x0010
        /*0014*/ 	.byte	0x00, 0xf0, 0x11, 0x00


	//----- nvinfo : EIATTR_KPARAM_INFO
	.align		4
.L_15:
        /*0018*/ 	.byte	0x04, 0x17
        /*001a*/ 	.short	(.L_17 - .L_16)
.L_16:
        /*001c*/ 	.word	0x00000000
        /*0020*/ 	.short	0x0001
        /*0022*/ 	.short	0x0008
        /*0024*/ 	.byte	0x00, 0xf5, 0x21, 0x00


	//----- nvinfo : EIATTR_KPARAM_INFO
	.align		4
.L_17:
        /*0028*/ 	.byte	0x04, 0x17
        /*002a*/ 	.short	(.L_19 - .L_18)
.L_18:
        /*002c*/ 	.word	0x00000000
        /*0030*/ 	.short	0x0000
        /*0032*/ 	.short	0x0000
        /*0034*/ 	.byte	0x00, 0xf5, 0x21, 0x00


	//----- nvinfo : EIATTR_SPARSE_MMA_MASK
	.align		4
.L_19:
        /*0038*/ 	.byte	0x03, 0x50
        /*003a*/ 	.short	0x0000


	//----- nvinfo : EIATTR_MAXREG_COUNT
	.align		4
        /*003c*/ 	.byte	0x03, 0x1b
        /*003e*/ 	.short	0x00ff


	//----- nvinfo : EIATTR_NUM_BARRIERS
	.align		4
        /*0040*/ 	.byte	0x02, 0x4c
        /*0042*/ 	.byte	0x01
	.zero		1


	//----- nvinfo : EIATTR_MERCURY_ISA_VERSION
	.align		4
        /*0044*/ 	.byte	0x03, 0x5f
        /*0046*/ 	.short	0x0101


	//----- nvinfo : EIATTR_VRC_CTA_INIT_COUNT
	.align		4
        /*0048*/ 	.byte	0x02, 0x4a
	.zero		1
	.zero		1


	//----- nvinfo : EIATTR_EXIT_INSTR_OFFSETS
	.align		4
        /*004c*/ 	.byte	0x04, 0x1c
        /*004e*/ 	.short	(.L_21 - .L_20)


	//   ....[0]....
.L_20:
        /*0050*/ 	.word	0x00000090


	//   ....[1]....
        /*0054*/ 	.word	0x00000200


	//   ....[2]....
        /*0058*/ 	.word	0x00000250


	//----- nvinfo : EIATTR_CRS_STACK_SIZE
	.align		4
.L_21:
        /*005c*/ 	.byte	0x04, 0x1e
        /*005e*/ 	.short	(.L_23 - .L_22)
.L_22:
        /*0060*/ 	.word	0x00000000


	//----- nvinfo : EIATTR_CBANK_PARAM_SIZE
	.align		4
.L_23:
        /*0064*/ 	.byte	0x03, 0x19
        /*0066*/ 	.short	0x0014


	//----- nvinfo : EIATTR_PARAM_CBANK
	.align		4
        /*0068*/ 	.byte	0x04, 0x0a
        /*006a*/ 	.short	(.L_25 - .L_24)
	.align		4
.L_24:
        /*006c*/ 	.word	index@(.nv.constant0._Z6warmupPiS_i)
        /*0070*/ 	.short	0x0380
        /*0072*/ 	.short	0x0014


	//----- nvinfo : EIATTR_SW_WAR
	.align		4
.L_25:
        /*0074*/ 	.byte	0x04, 0x36
        /*0076*/ 	.short	(.L_27 - .L_26)
.L_26:
        /*0078*/ 	.word	0x00000008
.L_27:


//--------------------- .nv.info._Z16reduceNeighboredPiS_i --------------------------
	.section	.nv.info._Z16reduceNeighboredPiS_i,"",@"SHT_CUDA_INFO"
	.sectionflags	@""
	.align	4


	//----- nvinfo : EIATTR_CUDA_API_VERSION
	.align		4
        /*0000*/ 	.byte	0x04, 0x37
        /*0002*/ 	.short	(.L_29 - .L_28)
.L_28:
        /*0004*/ 	.word	0x00000082


	//----- nvinfo : EIATTR_KPARAM_INFO
	.align		4
.L_29:
        /*0008*/ 	.byte	0x04, 0x17
        /*000a*/ 	.short	(.L_31 - .L_30)
.L_30:
        /*000c*/ 	.word	0x00000000
        /*0010*/ 	.short	0x0002
        /*0012*/ 	.short	0x0010
        /*0014*/ 	.byte	0x00, 0xf0, 0x11, 0x00


	//----- nvinfo : EIATTR_KPARAM_INFO
	.align		4
.L_31:
        /*0018*/ 	.byte	0x04, 0x17
        /*001a*/ 	.short	(.L_33 - .L_32)
.L_32:
        /*001c*/ 	.word	0x00000000
        /*0020*/ 	.short	0x0001
        /*0022*/ 	.short	0x0008
        /*0024*/ 	.byte	0x00, 0xf5, 0x21, 0x00


	//----- nvinfo : EIATTR_KPARAM_INFO
	.align		4
.L_33:
        /*0028*/ 	.byte	0x04, 0x17
        /*002a*/ 	.short	(.L_35 - .L_34)
.L_34:
        /*002c*/ 	.word	0x00000000
        /*0030*/ 	.short	0x0000
        /*0032*/ 	.short	0x0000
        /*0034*/ 	.byte	0x00, 0xf5, 0x21, 0x00


	//----- nvinfo : EIATTR_SPARSE_MMA_MASK
	.align		4
.L_35:
        /*0038*/ 	.byte	0x03, 0x50
        /*003a*/ 	.short	0x0000


	//----- nvinfo : EIATTR_MAXREG_COUNT
	.align		4
        /*003c*/ 	.byte	0x03, 0x1b
        /*003e*/ 	.short	0x00ff


	//----- nvinfo : EIATTR_NUM_BARRIERS
	.align		4
        /*0040*/ 	.byte	0x02, 0x4c
        /*0042*/ 	.byte	0x01
	.zero		1


	//----- nvinfo : EIATTR_MERCURY_ISA_VERSION
	.align		4
        /*0044*/ 	.byte	0x03, 0x5f
        /*0046*/ 	.short	0x0101


	//----- nvinfo : EIATTR_VRC_CTA_INIT_COUNT
	.align		4
        /*0048*/ 	.byte	0x02, 0x4a
	.zero		1
	.zero		1


	//----- nvinfo : EIATTR_EXIT_INSTR_OFFSETS
	.align		4
        /*004c*/ 	.byte	0x04, 0x1c
        /*004e*/ 	.short	(.L_37 - .L_36)


	//   ....[0]....
.L_36:
        /*0050*/ 	.word	0x00000090


	//   ....[1]....
        /*0054*/ 	.word	0x00000200


	//   ....[2]....
        /*0058*/ 	.word	0x00000250


	//----- nvinfo : EIATTR_CRS_STACK_SIZE
	.align		4
.L_37:
        /*005c*/ 	.byte	0x04, 0x1e
        /*005e*/ 	.short	(.L_39 - .L_38)
.L_38:
        /*0060*/ 	.word	0x00000000


	//----- nvinfo : EIATTR_CBANK_PARAM_SIZE
	.align		4
.L_39:
        /*0064*/ 	.byte	0x03, 0x19
        /*0066*/ 	.short	0x0014


	//----- nvinfo : EIATTR_PARAM_CBANK
	.align		4
        /*0068*/ 	.byte	0x04, 0x0a
        /*006a*/ 	.short	(.L_41 - .L_40)
	.align		4
.L_40:
        /*006c*/ 	.word	index@(.nv.constant0._Z16reduceNeighboredPiS_i)
        /*0070*/ 	.short	0x0380
        /*0072*/ 	.short	0x0014


	//----- nvinfo : EIATTR_SW_WAR
	.align		4
.L_41:
        /*0074*/ 	.byte	0x04, 0x36
        /*0076*/ 	.short	(.L_43 - .L_42)
.L_42:
        /*0078*/ 	.word	0x00000008
.L_43:


//--------------------- .nv.callgraph             --------------------------
	.section	.nv.callgraph,"",@"SHT_CUDA_CALLGRAPH"
	.align	4
	.sectionentsize	8
	.align		4
        /*0000*/ 	.word	0x00000000
	.align		4
        /*0004*/ 	.word	0xffffffff
	.align		4
        /*0008*/ 	.word	0x00000000
	.align		4
        /*000c*/ 	.word	0xfffffffe
	.align		4
        /*0010*/ 	.word	0x00000000
	.align		4
        /*0014*/ 	.word	0xfffffffd
	.align		4
        /*0018*/ 	.word	0x00000000
	.align		4
        /*001c*/ 	.word	0xfffffffc


//--------------------- .text._Z6warmupPiS_i      --------------------------
	.section	.text._Z6warmupPiS_i,"ax",@progbits
	.align	128
        .global         _Z6warmupPiS_i
        .type           _Z6warmupPiS_i,@function
        .size           _Z6warmupPiS_i,(.L_x_10 - _Z6warmupPiS_i)
        .other          _Z6warmupPiS_i,@"STO_CUDA_ENTRY STV_DEFAULT"
_Z6warmupPiS_i:
.text._Z6warmupPiS_i:
[----:B------:R-:W-:Y:S01]  /*0000*/  LDC R1, c[0x0][0x37c] ;  /* 0x0000df00ff017b82 */ /* 0x000fe20000000800 */
[----:B------:R-:W0:Y:S01]  /*0010*/  S2R R13, SR_CTAID.X ;  /* 0x00000000000d7919 */ /* 0x000e220000002500 */
[----:B------:R-:W0:Y:S06]  /*0020*/  LDCU UR4, c[0x0][0x360] ;  /* 0x00006c00ff0477ac */ /* 0x000e2c0008000800 */
[----:B------:R-:W1:Y:S01]  /*0030*/  LDC.64 R2, c[0x0][0x380] ;  /* 0x0000e000ff027b82 */ /* 0x000e620000000a00 */
[----:B------:R-:W2:Y:S01]  /*0040*/  S2R R11, SR_TID.X ;  /* 0x00000000000b7919 */ /* 0x000ea20000002100 */
[----:B------:R-:W3:Y:S01]  /*0050*/  LDCU UR5, c[0x0][0x390] ;  /* 0x00007200ff0577ac */ /* 0x000ee20008000800 */
[----:B0-----:R-:W-:-:S05]  /*0060*/  IMAD R5, R13, UR4, RZ ;  /* 0x000000040d057c24 */ /* 0x001fca000f8e02ff */
[----:B--2---:R-:W-:-:S04]  /*0070*/  IADD3 R0, PT, PT, R5, R11, RZ ;  /* 0x0000000b05007210 */ /* 0x004fc80007ffe0ff */
[----:B---3--:R-:W-:-:S13]  /*0080*/  ISETP.GE.U32.AND P0, PT, R0, UR5, PT ;  /* 0x0000000500007c0c */ /* 0x008fda000bf06070 */
[----:B-1----:R-:W-:Y:S05]  /*0090*/  @P0 EXIT ;  /* 0x000000000000094d */ /* 0x002fea0003800000 */
[----:B------:R-:W-:Y:S01]  /*00a0*/  UISETP.GE.U32.AND UP0, UPT, UR4, 0x2, UPT ;  /* 0x000000020400788c */ /* 0x000fe2000bf06070 */
[----:B------:R-:W-:Y:S01]  /*00b0*/  IMAD.WIDE.U32 R2, R5, 0x4, R2 ;  /* 0x0000000405027825 */ /* 0x000fe200078e0002 */
[----:B------:R-:W0:Y:S07]  /*00c0*/  LDCU.64 UR6, c[0x0][0x358] ;  /* 0x00006b00ff0677ac */ /* 0x000e2e0008000a00 */
[----:B------:R-:W-:Y:S05]  /*00d0*/  BRA.U !UP0, `(.L_x_0) ;  /* 0x0000000108447547 */ /* 0x000fea000b800000 */
[----:B------:R-:W-:Y:S02]  /*00e0*/  HFMA2 R7, -RZ, RZ, 0, 5.9604644775390625e-08 ;  /* 0x00000001ff077431 */ /* 0x000fe400000001ff */
[----:B------:R-:W-:-:S07]  /*00f0*/  IMAD.WIDE.U32 R4, R11, 0x4, R2 ;  /* 0x000000040b047825 */ /* 0x000fce00078e0002 */
.L_x_3:
[----:B------:R-:W-:Y:S01]  /*0100*/  SHF.L.U32 R8, R7, 0x1, RZ ;  /* 0x0000000107087819 */ /* 0x000fe200000006ff */
[----:B------:R-:W-:Y:S04]  /*0110*/  BSSY.RECONVERGENT B0, `(.L_x_1) ;  /* 0x0000009000007945 */ /* 0x000fe80003800200 */
[----:B------:R-:W-:-:S05]  /*0120*/  VIADD R0, R8, 0xffffffff ;  /* 0xffffffff08007836 */ /* 0x000fca0000000000 */
[----:B------:R-:W-:-:S13]  /*0130*/  LOP3.LUT P0, RZ, R0, R11, RZ, 0xc0, !PT ;  /* 0x0000000b00ff7212 */ /* 0x000fda000780c0ff */
[----:B-1----:R-:W-:Y:S05]  /*0140*/  @P0 BRA `(.L_x_2) ;  /* 0x0000000000140947 */ /* 0x002fea0003800000 */
[----:B------:R-:W-:Y:S01]  /*0150*/  IMAD.WIDE R6, R7, 0x4, R4 ;  /* 0x0000000407067825 */ /* 0x000fe200078e0204 */
[----:B0-----:R-:W2:Y:S05]  /*0160*/  LDG.E R9, desc[UR6][R4.64] ;  /* 0x0000000604097981 */ /* 0x001eaa000c1e1900 */
[----:B------:R-:W2:Y:S02]  /*0170*/  LDG.E R6, desc[UR6][R6.64] ;  /* 0x0000000606067981 */ /* 0x000ea4000c1e1900 */
[----:B--2---:R-:W-:-:S05]  /*0180*/  IADD3 R9, PT, PT, R6, R9, RZ ;  /* 0x0000000906097210 */ /* 0x004fca0007ffe0ff */
[----:B------:R1:W-:Y:S02]  /*0190*/  STG.E desc[UR6][R4.64], R9 ;  /* 0x0000000904007986 */ /* 0x0003e4000c101906 */
.L_x_2:
[----:B0-----:R-:W-:Y:S05]  /*01a0*/  BSYNC.RECONVERGENT B0 ;  /* 0x0000000000007941 */ /* 0x001fea0003800200 */
.L_x_1:
[----:B------:R-:W-:Y:S01]  /*01b0*/  BAR.SYNC.DEFER_BLOCKING 0x0 ;  /* 0x0000000000007b1d */ /* 0x000fe20000010000 */
[----:B------:R-:W-:Y:S01]  /*01c0*/  ISETP.GE.U32.AND P0, PT, R8, UR4, PT ;  /* 0x0000000408007c0c */ /* 0x000fe2000bf06070 */
[----:B------:R-:W-:-:S12]  /*01d0*/  IMAD.MOV.U32 R7, RZ, RZ, R8 ;  /* 0x000000ffff077224 */ /* 0x000fd800078e0008 */
[----:B------:R-:W-:Y:S05]  /*01e0*/  @!P0 BRA `(.L_x_3) ;  /* 0xfffffffc00c48947 */ /* 0x000fea000383ffff */
.L_x_0:
[----:B------:R-:W-:-:S13]  /*01f0*/  ISETP.NE.AND P0, PT, R11, RZ, PT ;  /* 0x000000ff0b00720c */ /* 0x000fda0003f05270 */
[----:B0-----:R-:W-:Y:S05]  /*0200*/  @P0 EXIT ;  /* 0x000000000000094d */ /* 0x001fea0003800000 */
[----:B------:R-:W2:Y:S01]  /*0210*/  LDG.E R3, desc[UR6][R2.64] ;  /* 0x0000000602037981 */ /* 0x000ea2000c1e1900 */
[----:B-1----:R-:W0:Y:S02]  /*0220*/  LDC.64 R4, c[0x0][0x388] ;  /* 0x0000e200ff047b82 */ /* 0x002e240000000a00 */
[----:B0-----:R-:W-:-:S05]  /*0230*/  IMAD.WIDE.U32 R4, R13, 0x4, R4 ;  /* 0x000000040d047825 */ /* 0x001fca00078e0004 */
[----:B--2---:R-:W-:Y:S01]  /*0240*/  STG.E desc[UR6][R4.64], R3 ;  /* 0x0000000304007986 */ /* 0x004fe2000c101906 */
[----:B------:R-:W-:Y:S05]  /*0250*/  EXIT ;  /* 0x000000000000794d */ /* 0x000fea0003800000 */
.L_x_4:
[----:B------:R-:W-:-:S00]  /*0260*/  BRA `(.L_x_4) ;  /* 0xfffffffc00fc7947 */ /* 0x000fc0000383ffff */
[----:B------:R-:W-:-:S00]  /*0270*/  NOP ;  /* 0x0000000000007918 */ /* 0x000fc00000000000 */
        /* <DEDUP_REMOVED lines=8> */
.L_x_10:


//--------------------- .text._Z16reduceNeighboredPiS_i --------------------------
	.section	.text._Z16reduceNeighboredPiS_i,"ax",@progbits
	.align	128
        .global         _Z16reduceNeighboredPiS_i
        .type           _Z16reduceNeighboredPiS_i,@function
        .size           _Z16reduceNeighboredPiS_i,(.L_x_11 - _Z16reduceNeighboredPiS_i)
        .other          _Z16reduceNeighboredPiS_i,@"STO_CUDA_ENTRY STV_DEFAULT"
_Z16reduceNeighboredPiS_i:
.text._Z16reduceNeighboredPiS_i:
        /* <DEDUP_REMOVED lines=16> */
.L_x_8:
        /* <DEDUP_REMOVED lines=10> */
.L_x_7:
[----:B0-----:R-:W-:Y:S05]  /*01a0*/  BSYNC.RECONVERGENT B0 ;  /* 0x0000000000007941 */ /* 0x001fea0003800200 */
.L_x_6:
[----:B------:R-:W-:Y:S01]  /*01b0*/  BAR.SYNC.DEFER_BLOCKING 0x0 ;  /* 0x0000000000007b1d */ /* 0x000fe20000010000 */
[----:B------:R-:W-:Y:S01]  /*01c0*/  ISETP.GE.U32.AND P0, PT, R8, UR4, PT ;  /* 0x0000000408007c0c */ /* 0x000fe2000bf06070 */
[----:B------:R-:W-:-:S12]  /*01d0*/  IMAD.MOV.U32 R7, RZ, RZ, R8 ;  /* 0x000000ffff077224 */ /* 0x000fd800078e0008 */
[----:B------:R-:W-:Y:S05]  /*01e0*/  @!P0 BRA `(.L_x_8) ;  /* 0xfffffffc00c48947 */ /* 0x000fea000383ffff */
.L_x_5:
[----:B------:R-:W-:-:S13]  /*01f0*/  ISETP.NE.AND P0, PT, R11, RZ, PT ;  /* 0x000000ff0b00720c */ /* 0x000fda0003f05270 */
[----:B0-----:R-:W-:Y:S05]  /*0200*/  @P0 EXIT ;  /* 0x000000000000094d */ /* 0x001fea0003800000 */
[----:B------:R-:W2:Y:S01]  /*0210*/  LDG.E R3, desc[UR6][R2.64] ;  /* 0x0000000602037981 */ /* 0x000ea2000c1e1900 */
[----:B-1----:R-:W0:Y:S02]  /*0220*/  LDC.64 R4, c[0x0][0x388] ;  /* 0x0000e200ff047b82 */ /* 0x002e240000000a00 */
[----:B0-----:R-:W-:-:S05]  /*0230*/  IMAD.WIDE.U32 R4, R13, 0x4, R4 ;  /* 0x000000040d047825 */ /* 0x001fca00078e0004 */
[----:B--2---:R-:W-:Y:S01]  /*0240*/  STG.E desc[UR6][R4.64], R3 ;  /* 0x0000000304007986 */ /* 0x004fe2000c101906 */
[----:B------:R-:W-:Y:S05]  /*0250*/  EXIT ;  /* 0x000000000000794d */ /* 0x000fea0003800000 */
.L_x_9:
        /* <DEDUP_REMOVED lines=10> */
.L_x_11:


//--------------------- .nv.shared.reserved.0     --------------------------
	.section	.nv.shared.reserved.0,"aw",@nobits
	.weak		__nv_reservedSMEM_offset_0_alias
	.size		__nv_reservedSMEM_offset_0_alias, 0, 64
	.other		__nv_reservedSMEM_offset_0_alias,@"STO_CUDA_RESERVED_SHARED STV_DEFAULT"
__nv_reservedSMEM_offset_0_alias:
	.zero		0
	.zero		64


//--------------------- .nv.constant0._Z6warmupPiS_i --------------------------
	.section	.nv.constant0._Z6warmupPiS_i,"a",@progbits
	.sectionflags	@""
	.align	4
.nv.constant0._Z6warmupPiS_i:
	.zero		916


//--------------------- .nv.constant0._Z16reduceNeighboredPiS_i --------------------------
	.section	.nv.constant0._Z16reduceNeighboredPiS_i,"a",@progbits
	.sectionflags	@""
	.align	4
.nv.constant0._Z16reduceNeighboredPiS_i:
	.zero		916


//--------------------- SYMBOLS --------------------------

	.type		.nv.reservedSmem.offset0,@object
	.size		.nv.reservedSmem.offset0,0x4
